//
// Generated by NVIDIA NVVM Compiler
//
// Compiler Build ID: CL-36424714
// Cuda compilation tools, release 13.0, V13.0.88
// Based on NVVM 20.0.0
//

.version 9.0
.target sm_100
.address_size 64

	// .globl	_Z14kernelFunctionv
.global .align 1 .b8 _ZN34_INTERNAL_3c346fc4_4_k_cu_e812ed5e4cuda3std3__45__cpo5beginE[1];
.global .align 1 .b8 _ZN34_INTERNAL_3c346fc4_4_k_cu_e812ed5e4cuda3std3__45__cpo3endE[1];
.global .align 1 .b8 _ZN34_INTERNAL_3c346fc4_4_k_cu_e812ed5e4cuda3std3__45__cpo6cbeginE[1];
.global .align 1 .b8 _ZN34_INTERNAL_3c346fc4_4_k_cu_e812ed5e4cuda3std3__45__cpo4cendE[1];
.global .align 1 .b8 _ZN34_INTERNAL_3c346fc4_4_k_cu_e812ed5e4cuda3std3__45__cpo6rbeginE[1];
.global .align 1 .b8 _ZN34_INTERNAL_3c346fc4_4_k_cu_e812ed5e4cuda3std3__45__cpo4rendE[1];
.global .align 1 .b8 _ZN34_INTERNAL_3c346fc4_4_k_cu_e812ed5e4cuda3std3__45__cpo7crbeginE[1];
.global .align 1 .b8 _ZN34_INTERNAL_3c346fc4_4_k_cu_e812ed5e4cuda3std3__45__cpo5crendE[1];
.global .align 1 .b8 _ZN34_INTERNAL_3c346fc4_4_k_cu_e812ed5e4cuda3std3__436_GLOBAL__N__3c346fc4_4_k_cu_e812ed5e6ignoreE[1];
.global .align 1 .b8 _ZN34_INTERNAL_3c346fc4_4_k_cu_e812ed5e4cuda3std3__419piecewise_constructE[1];
.global .align 1 .b8 _ZN34_INTERNAL_3c346fc4_4_k_cu_e812ed5e4cuda3std3__48in_placeE[1];
.global .align 1 .b8 _ZN34_INTERNAL_3c346fc4_4_k_cu_e812ed5e4cuda3std3__420unreachable_sentinelE[1];
.global .align 1 .b8 _ZN34_INTERNAL_3c346fc4_4_k_cu_e812ed5e4cuda3std3__47nulloptE[1];
.global .align 1 .b8 _ZN34_INTERNAL_3c346fc4_4_k_cu_e812ed5e4cuda3std3__48unexpectE[1];
.global .align 1 .b8 _ZN34_INTERNAL_3c346fc4_4_k_cu_e812ed5e4cuda3std6ranges3__45__cpo4swapE[1];
.global .align 1 .b8 _ZN34_INTERNAL_3c346fc4_4_k_cu_e812ed5e4cuda3std6ranges3__45__cpo9iter_moveE[1];
.global .align 1 .b8 _ZN34_INTERNAL_3c346fc4_4_k_cu_e812ed5e4cuda3std6ranges3__45__cpo5beginE[1];
.global .align 1 .b8 _ZN34_INTERNAL_3c346fc4_4_k_cu_e812ed5e4cuda3std6ranges3__45__cpo3endE[1];
.global .align 1 .b8 _ZN34_INTERNAL_3c346fc4_4_k_cu_e812ed5e4cuda3std6ranges3__45__cpo6cbeginE[1];
.global .align 1 .b8 _ZN34_INTERNAL_3c346fc4_4_k_cu_e812ed5e4cuda3std6ranges3__45__cpo4cendE[1];
.global .align 1 .b8 _ZN34_INTERNAL_3c346fc4_4_k_cu_e812ed5e4cuda3std6ranges3__45__cpo7advanceE[1];
.global .align 1 .b8 _ZN34_INTERNAL_3c346fc4_4_k_cu_e812ed5e4cuda3std6ranges3__45__cpo9iter_swapE[1];
.global .align 1 .b8 _ZN34_INTERNAL_3c346fc4_4_k_cu_e812ed5e4cuda3std6ranges3__45__cpo4nextE[1];
.global .align 1 .b8 _ZN34_INTERNAL_3c346fc4_4_k_cu_e812ed5e4cuda3std6ranges3__45__cpo4prevE[1];
.global .align 1 .b8 _ZN34_INTERNAL_3c346fc4_4_k_cu_e812ed5e4cuda3std6ranges3__45__cpo4dataE[1];
.global .align 1 .b8 _ZN34_INTERNAL_3c346fc4_4_k_cu_e812ed5e4cuda3std6ranges3__45__cpo5cdataE[1];
.global .align 1 .b8 _ZN34_INTERNAL_3c346fc4_4_k_cu_e812ed5e4cuda3std6ranges3__45__cpo4sizeE[1];
.global .align 1 .b8 _ZN34_INTERNAL_3c346fc4_4_k_cu_e812ed5e4cuda3std6ranges3__45__cpo5ssizeE[1];
.global .align 1 .b8 _ZN34_INTERNAL_3c346fc4_4_k_cu_e812ed5e4cuda3std6ranges3__45__cpo8distanceE[1];
.global .align 1 .b8 _ZN34_INTERNAL_3c346fc4_4_k_cu_e812ed5e6thrust24THRUST_300001_SM_1000_NS8cuda_cub3parE[1];
.global .align 1 .b8 _ZN34_INTERNAL_3c346fc4_4_k_cu_e812ed5e6thrust24THRUST_300001_SM_1000_NS8cuda_cub10par_nosyncE[1];
.global .align 1 .b8 _ZN34_INTERNAL_3c346fc4_4_k_cu_e812ed5e6thrust24THRUST_300001_SM_1000_NS6system6detail10sequential3seqE[1];
.global .align 1 .b8 _ZN34_INTERNAL_3c346fc4_4_k_cu_e812ed5e6thrust24THRUST_300001_SM_1000_NS6system3cpp3parE[1];
.global .align 1 .b8 _ZN34_INTERNAL_3c346fc4_4_k_cu_e812ed5e6thrust24THRUST_300001_SM_1000_NS12placeholders2_1E[1];
.global .align 1 .b8 _ZN34_INTERNAL_3c346fc4_4_k_cu_e812ed5e6thrust24THRUST_300001_SM_1000_NS12placeholders2_2E[1];
.global .align 1 .b8 _ZN34_INTERNAL_3c346fc4_4_k_cu_e812ed5e6thrust24THRUST_300001_SM_1000_NS12placeholders2_3E[1];
.global .align 1 .b8 _ZN34_INTERNAL_3c346fc4_4_k_cu_e812ed5e6thrust24THRUST_300001_SM_1000_NS12placeholders2_4E[1];
.global .align 1 .b8 _ZN34_INTERNAL_3c346fc4_4_k_cu_e812ed5e6thrust24THRUST_300001_SM_1000_NS12placeholders2_5E[1];
.global .align 1 .b8 _ZN34_INTERNAL_3c346fc4_4_k_cu_e812ed5e6thrust24THRUST_300001_SM_1000_NS12placeholders2_6E[1];
.global .align 1 .b8 _ZN34_INTERNAL_3c346fc4_4_k_cu_e812ed5e6thrust24THRUST_300001_SM_1000_NS12placeholders2_7E[1];
.global .align 1 .b8 _ZN34_INTERNAL_3c346fc4_4_k_cu_e812ed5e6thrust24THRUST_300001_SM_1000_NS12placeholders2_8E[1];
.global .align 1 .b8 _ZN34_INTERNAL_3c346fc4_4_k_cu_e812ed5e6thrust24THRUST_300001_SM_1000_NS12placeholders2_9E[1];
.global .align 1 .b8 _ZN34_INTERNAL_3c346fc4_4_k_cu_e812ed5e6thrust24THRUST_300001_SM_1000_NS12placeholders3_10E[1];
.global .align 1 .b8 _ZN34_INTERNAL_3c346fc4_4_k_cu_e812ed5e6thrust24THRUST_300001_SM_1000_NS3seqE[1];
.global .align 1 .b8 _ZN34_INTERNAL_3c346fc4_4_k_cu_e812ed5e6thrust24THRUST_300001_SM_1000_NS6deviceE[1];

.visible .entry _Z14kernelFunctionv()
{


	ret;

}
	// .globl	_ZN3cub18CUB_300001_SM_10006detail11EmptyKernelIvEEvv
.visible .entry _ZN3cub18CUB_300001_SM_10006detail11EmptyKernelIvEEvv()
{


	ret;

}


// ===== COMPILED SASS (sm_100) =====

	.target	sm_100

	.elftype	@"ET_EXEC"


//--------------------- .note.nv.tkinfo           --------------------------
	.section	.note.nv.tkinfo,"",@"SHT_NOTE"
	.sectionflags	@"SHF_NOTE_NV_TKINFO"
	.tkinfo
        /*0018*/ 	.word	0x00000002
        /*0030*/ 	.string	""
        /*0030*/ 	.string	"ptxas"
        /*0030*/ 	.string	"Cuda compilation tools, release 13.0, V13.0.88"
        /*0030*/ 	.string	"Build cuda_13.0.r13.0/compiler.36424714_0"
        /*0030*/ 	.string	"-arch sm_100 -m 64 "



//--------------------- .note.nv.cuinfo           --------------------------
	.section	.note.nv.cuinfo,"",@"SHT_NOTE"
	.sectionflags	@"SHF_NOTE_NV_CUINFO"
        /*0018*/ 	.short	0x0002
        /*001a*/ 	.short	0x0064
        /*001c*/ 	.short	0x0082
	.zero		2


//--------------------- .nv.info                  --------------------------
	.section	.nv.info,"",@"SHT_CUDA_INFO"
	.align	4


	//----- nvinfo : EIATTR_REGCOUNT
	.align		4
        /*0000*/ 	.byte	0x04, 0x2f
        /*0002*/ 	.short	(.L_46 - .L_45)
	.align		4
.L_45:
        /*0004*/ 	.word	index@(_Z14kernelFunctionv)
        /*0008*/ 	.word	0x00000004


	//----- nvinfo : EIATTR_FRAME_SIZE
	.align		4
.L_46:
        /*000c*/ 	.byte	0x04, 0x11
        /*000e*/ 	.short	(.L_48 - .L_47)
	.align		4
.L_47:
        /*0010*/ 	.word	index@(_Z14kernelFunctionv)
        /*0014*/ 	.word	0x00000000


	//----- nvinfo : EIATTR_REGCOUNT
	.align		4
.L_48:
        /*0018*/ 	.byte	0x04, 0x2f
        /*001a*/ 	.short	(.L_50 - .L_49)
	.align		4
.L_49:
        /*001c*/ 	.word	index@(_ZN3cub18CUB_300001_SM_10006detail11EmptyKernelIvEEvv)
        /*0020*/ 	.word	0x00000004


	//----- nvinfo : EIATTR_FRAME_SIZE
	.align		4
.L_50:
        /*0024*/ 	.byte	0x04, 0x11
        /*0026*/ 	.short	(.L_52 - .L_51)
	.align		4
.L_51:
        /*0028*/ 	.word	index@(_ZN3cub18CUB_300001_SM_10006detail11EmptyKernelIvEEvv)
        /*002c*/ 	.word	0x00000000


	//----- nvinfo : EIATTR_MIN_STACK_SIZE
	.align		4
.L_52:
        /*0030*/ 	.byte	0x04, 0x12
        /*0032*/ 	.short	(.L_54 - .L_53)
	.align		4
.L_53:
        /*0034*/ 	.word	index@(_ZN3cub18CUB_300001_SM_10006detail11EmptyKernelIvEEvv)
        /*0038*/ 	.word	0x00000000


	//----- nvinfo : EIATTR_MIN_STACK_SIZE
	.align		4
.L_54:
        /*003c*/ 	.byte	0x04, 0x12
        /*003e*/ 	.short	(.L_56 - .L_55)
	.align		4
.L_55:
        /*0040*/ 	.word	index@(_Z14kernelFunctionv)
        /*0044*/ 	.word	0x00000000
.L_56:


//--------------------- .nv.compat                --------------------------
	.section	.nv.compat,"",@"SHT_CUDA_COMPAT_INFO"
	.align	4
        /*0000*/ 	.byte	0x02, 0x09, 0x00, 0x00, 0x02, 0x02, 0x01, 0x00, 0x02, 0x05, 0x05, 0x00, 0x03, 0x07, 0x01, 0x01
        /*0010*/ 	.byte	0x02, 0x03, 0x00, 0x00, 0x02, 0x06, 0x01, 0x00, 0x04, 0x0b, 0x08, 0x00, 0x09, 0x00, 0x00, 0x00
        /*0020*/ 	.byte	0x00, 0x00, 0x00, 0x00


//--------------------- .nv.info._ZN3cub18CUB_300001_SM_10006detail11EmptyKernelIvEEvv --------------------------
	.section	.nv.info._ZN3cub18CUB_300001_SM_10006detail11EmptyKernelIvEEvv,"",@"SHT_CUDA_INFO"
	.sectionflags	@""
	.align	4


	//----- nvinfo : EIATTR_CUDA_API_VERSION
	.align		4
        /*0000*/ 	.byte	0x04, 0x37
        /*0002*/ 	.short	(.L_58 - .L_57)
.L_57:
        /*0004*/ 	.word	0x00000082


	//----- nvinfo : EIATTR_SPARSE_MMA_MASK
	.align		4
.L_58:
        /*0008*/ 	.byte	0x03, 0x50
        /*000a*/ 	.short	0x0000


	//----- nvinfo : EIATTR_MAXREG_COUNT
	.align		4
        /*000c*/ 	.byte	0x03, 0x1b
        /*000e*/ 	.short	0x00ff


	//----- nvinfo : EIATTR_MERCURY_ISA_VERSION
	.align		4
        /*0010*/ 	.byte	0x03, 0x5f
        /*0012*/ 	.short	0x0101


	//----- nvinfo : EIATTR_VRC_CTA_INIT_COUNT
	.align		4
        /*0014*/ 	.byte	0x02, 0x4a
	.zero		1
	.zero		1


	//----- nvinfo : EIATTR_EXIT_INSTR_OFFSETS
	.align		4
        /*0018*/ 	.byte	0x04, 0x1c
        /*001a*/ 	.short	(.L_60 - .L_59)


	//   ....[0]....
.L_59:
        /*001c*/ 	.word	0x00000010


	//----- nvinfo : EIATTR_SW_WAR
	.align		4
.L_60:
        /*0020*/ 	.byte	0x04, 0x36
        /*0022*/ 	.short	(.L_62 - .L_61)
.L_61:
        /*0024*/ 	.word	0x00000008
.L_62:


//--------------------- .nv.info._Z14kernelFunctionv --------------------------
	.section	.nv.info._Z14kernelFunctionv,"",@"SHT_CUDA_INFO"
	.sectionflags	@""
	.align	4


	//----- nvinfo : EIATTR_CUDA_API_VERSION
	.align		4
        /*0000*/ 	.byte	0x04, 0x37
        /*0002*/ 	.short	(.L_64 - .L_63)
.L_63:
        /*0004*/ 	.word	0x00000082


	//----- nvinfo : EIATTR_SPARSE_MMA_MASK
	.align		4
.L_64:
        /*0008*/ 	.byte	0x03, 0x50
        /*000a*/ 	.short	0x0000


	//----- nvinfo : EIATTR_MAXREG_COUNT
	.align		4
        /*000c*/ 	.byte	0x03, 0x1b
        /*000e*/ 	.short	0x00ff


	//----- nvinfo : EIATTR_MERCURY_ISA_VERSION
	.align		4
        /*0010*/ 	.byte	0x03, 0x5f
        /*0012*/ 	.short	0x0101


	//----- nvinfo : EIATTR_VRC_CTA_INIT_COUNT
	.align		4
        /*0014*/ 	.byte	0x02, 0x4a
	.zero		1
	.zero		1


	//----- nvinfo : EIATTR_EXIT_INSTR_OFFSETS
	.align		4
        /*0018*/ 	.byte	0x04, 0x1c
        /*001a*/ 	.short	(.L_66 - .L_65)


	//   ....[0]....
.L_65:
        /*001c*/ 	.word	0x00000010


	//----- nvinfo : EIATTR_SW_WAR
	.align		4
.L_66:
        /*0020*/ 	.byte	0x04, 0x36
        /*0022*/ 	.short	(.L_68 - .L_67)
.L_67:
        /*0024*/ 	.word	0x00000008
.L_68:


//--------------------- .nv.callgraph             --------------------------
	.section	.nv.callgraph,"",@"SHT_CUDA_CALLGRAPH"
	.align	4
	.sectionentsize	8
	.align		4
        /*0000*/ 	.word	0x00000000
	.align		4
        /*0004*/ 	.word	0xffffffff
	.align		4
        /*0008*/ 	.word	0x00000000
	.align		4
        /*000c*/ 	.word	0xfffffffe
	.align		4
        /*0010*/ 	.word	0x00000000
	.align		4
        /*0014*/ 	.word	0xfffffffd
	.align		4
        /*0018*/ 	.word	0x00000000
	.align		4
        /*001c*/ 	.word	0xfffffffc


//--------------------- .nv.constant4             --------------------------
	.section	.nv.constant4,"a",@progbits
	.align	8
	.align		8
.nv.constant4:
        /*0000*/ 	.dword	_ZN34_INTERNAL_3c346fc4_4_k_cu_e812ed5e4cuda3std3__45__cpo5beginE
	.align		8
        /*0008*/ 	.dword	_ZN34_INTERNAL_3c346fc4_4_k_cu_e812ed5e4cuda3std3__45__cpo3endE
	.align		8
        /*0010*/ 	.dword	_ZN34_INTERNAL_3c346fc4_4_k_cu_e812ed5e4cuda3std3__45__cpo6cbeginE
	.align		8
        /*0018*/ 	.dword	_ZN34_INTERNAL_3c346fc4_4_k_cu_e812ed5e4cuda3std3__45__cpo4cendE
	.align		8
        /*0020*/ 	.dword	_ZN34_INTERNAL_3c346fc4_4_k_cu_e812ed5e4cuda3std3__45__cpo6rbeginE
	.align		8
        /*0028*/ 	.dword	_ZN34_INTERNAL_3c346fc4_4_k_cu_e812ed5e4cuda3std3__45__cpo4rendE
	.align		8
        /*0030*/ 	.dword	_ZN34_INTERNAL_3c346fc4_4_k_cu_e812ed5e4cuda3std3__45__cpo7crbeginE
	.align		8
        /*0038*/ 	.dword	_ZN34_INTERNAL_3c346fc4_4_k_cu_e812ed5e4cuda3std3__45__cpo5crendE
	.align		8
        /*0040*/ 	.dword	_ZN34_INTERNAL_3c346fc4_4_k_cu_e812ed5e4cuda3std3__436_GLOBAL__N__3c346fc4_4_k_cu_e812ed5e6ignoreE
	.align		8
        /*0048*/ 	.dword	_ZN34_INTERNAL_3c346fc4_4_k_cu_e812ed5e4cuda3std3__419piecewise_constructE
	.align		8
        /*0050*/ 	.dword	_ZN34_INTERNAL_3c346fc4_4_k_cu_e812ed5e4cuda3std3__48in_placeE
	.align		8
        /*0058*/ 	.dword	_ZN34_INTERNAL_3c346fc4_4_k_cu_e812ed5e4cuda3std3__420unreachable_sentinelE
	.align		8
        /*0060*/ 	.dword	_ZN34_INTERNAL_3c346fc4_4_k_cu_e812ed5e4cuda3std3__47nulloptE
	.align		8
        /*0068*/ 	.dword	_ZN34_INTERNAL_3c346fc4_4_k_cu_e812ed5e4cuda3std3__48unexpectE
	.align		8
        /*0070*/ 	.dword	_ZN34_INTERNAL_3c346fc4_4_k_cu_e812ed5e4cuda3std6ranges3__45__cpo4swapE
	.align		8
        /*0078*/ 	.dword	_ZN34_INTERNAL_3c346fc4_4_k_cu_e812ed5e4cuda3std6ranges3__45__cpo9iter_moveE
	.align		8
        /*0080*/ 	.dword	_ZN34_INTERNAL_3c346fc4_4_k_cu_e812ed5e4cuda3std6ranges3__45__cpo5beginE
	.align		8
        /*0088*/ 	.dword	_ZN34_INTERNAL_3c346fc4_4_k_cu_e812ed5e4cuda3std6ranges3__45__cpo3endE
	.align		8
        /*0090*/ 	.dword	_ZN34_INTERNAL_3c346fc4_4_k_cu_e812ed5e4cuda3std6ranges3__45__cpo6cbeginE
	.align		8
        /*0098*/ 	.dword	_ZN34_INTERNAL_3c346fc4_4_k_cu_e812ed5e4cuda3std6ranges3__45__cpo4cendE
	.align		8
        /*00a0*/ 	.dword	_ZN34_INTERNAL_3c346fc4_4_k_cu_e812ed5e4cuda3std6ranges3__45__cpo7advanceE
	.align		8
        /*00a8*/ 	.dword	_ZN34_INTERNAL_3c346fc4_4_k_cu_e812ed5e4cuda3std6ranges3__45__cpo9iter_swapE
	.align		8
        /*00b0*/ 	.dword	_ZN34_INTERNAL_3c346fc4_4_k_cu_e812ed5e4cuda3std6ranges3__45__cpo4nextE
	.align		8
        /*00b8*/ 	.dword	_ZN34_INTERNAL_3c346fc4_4_k_cu_e812ed5e4cuda3std6ranges3__45__cpo4prevE
	.align		8
        /*00c0*/ 	.dword	_ZN34_INTERNAL_3c346fc4_4_k_cu_e812ed5e4cuda3std6ranges3__45__cpo4dataE
	.align		8
        /*00c8*/ 	.dword	_ZN34_INTERNAL_3c346fc4_4_k_cu_e812ed5e4cuda3std6ranges3__45__cpo5cdataE
	.align		8
        /*00d0*/ 	.dword	_ZN34_INTERNAL_3c346fc4_4_k_cu_e812ed5e4cuda3std6ranges3__45__cpo4sizeE
	.align		8
        /*00d8*/ 	.dword	_ZN34_INTERNAL_3c346fc4_4_k_cu_e812ed5e4cuda3std6ranges3__45__cpo5ssizeE
	.align		8
        /*00e0*/ 	.dword	_ZN34_INTERNAL_3c346fc4_4_k_cu_e812ed5e4cuda3std6ranges3__45__cpo8distanceE
	.align		8
        /*00e8*/ 	.dword	_ZN34_INTERNAL_3c346fc4_4_k_cu_e812ed5e6thrust24THRUST_300001_SM_1000_NS8cuda_cub3parE
	.align		8
        /*00f0*/ 	.dword	_ZN34_INTERNAL_3c346fc4_4_k_cu_e812ed5e6thrust24THRUST_300001_SM_1000_NS8cuda_cub10par_nosyncE
	.align		8
        /*00f8*/ 	.dword	_ZN34_INTERNAL_3c346fc4_4_k_cu_e812ed5e6thrust24THRUST_300001_SM_1000_NS6system6detail10sequential3seqE
	.align		8
        /*0100*/ 	.dword	_ZN34_INTERNAL_3c346fc4_4_k_cu_e812ed5e6thrust24THRUST_300001_SM_1000_NS6system3cpp3parE
	.align		8
        /*0108*/ 	.dword	_ZN34_INTERNAL_3c346fc4_4_k_cu_e812ed5e6thrust24THRUST_300001_SM_1000_NS12placeholders2_1E
	.align		8
        /*0110*/ 	.dword	_ZN34_INTERNAL_3c346fc4_4_k_cu_e812ed5e6thrust24THRUST_300001_SM_1000_NS12placeholders2_2E
	.align		8
        /*0118*/ 	.dword	_ZN34_INTERNAL_3c346fc4_4_k_cu_e812ed5e6thrust24THRUST_300001_SM_1000_NS12placeholders2_3E
	.align		8
        /*0120*/ 	.dword	_ZN34_INTERNAL_3c346fc4_4_k_cu_e812ed5e6thrust24THRUST_300001_SM_1000_NS12placeholders2_4E
	.align		8
        /*0128*/ 	.dword	_ZN34_INTERNAL_3c346fc4_4_k_cu_e812ed5e6thrust24THRUST_300001_SM_1000_NS12placeholders2_5E
	.align		8
        /*0130*/ 	.dword	_ZN34_INTERNAL_3c346fc4_4_k_cu_e812ed5e6thrust24THRUST_300001_SM_1000_NS12placeholders2_6E
	.align		8
        /*0138*/ 	.dword	_ZN34_INTERNAL_3c346fc4_4_k_cu_e812ed5e6thrust24THRUST_300001_SM_1000_NS12placeholders2_7E
	.align		8
        /*0140*/ 	.dword	_ZN34_INTERNAL_3c346fc4_4_k_cu_e812ed5e6thrust24THRUST_300001_SM_1000_NS12placeholders2_8E
	.align		8
        /*0148*/ 	.dword	_ZN34_INTERNAL_3c346fc4_4_k_cu_e812ed5e6thrust24THRUST_300001_SM_1000_NS12placeholders2_9E
	.align		8
        /*0150*/ 	.dword	_ZN34_INTERNAL_3c346fc4_4_k_cu_e812ed5e6thrust24THRUST_300001_SM_1000_NS12placeholders3_10E
	.align		8
        /*0158*/ 	.dword	_ZN34_INTERNAL_3c346fc4_4_k_cu_e812ed5e6thrust24THRUST_300001_SM_1000_NS3seqE
	.align		8
        /*0160*/ 	.dword	_ZN34_INTERNAL_3c346fc4_4_k_cu_e812ed5e6thrust24THRUST_300001_SM_1000_NS6deviceE


//--------------------- .text._ZN3cub18CUB_300001_SM_10006detail11EmptyKernelIvEEvv --------------------------
	.section	.text._ZN3cub18CUB_300001_SM_10006detail11EmptyKernelIvEEvv,"ax",@progbits
	.align	128
        .global         _ZN3cub18CUB_300001_SM_10006detail11EmptyKernelIvEEvv
        .type           _ZN3cub18CUB_300001_SM_10006detail11EmptyKernelIvEEvv,@function
        .size           _ZN3cub18CUB_300001_SM_10006detail11EmptyKernelIvEEvv,(.L_x_2 - _ZN3cub18CUB_300001_SM_10006detail11EmptyKernelIvEEvv)
        .other          _ZN3cub18CUB_300001_SM_10006detail11EmptyKernelIvEEvv,@"STO_CUDA_ENTRY STV_DEFAULT"
_ZN3cub18CUB_300001_SM_10006detail11EmptyKernelIvEEvv:
.text._ZN3cub18CUB_300001_SM_10006detail11EmptyKernelIvEEvv:
[----:B------:R-:W-:Y:S01]  /*0000*/  LDC R1, c[0x0][0x37c] ;  /* 0x0000df00ff017b82 */ /* 0x000fe20000000800 */
[----:B------:R-:W-:Y:S05]  /*0010*/  EXIT ;  /* 0x000000000000794d */ /* 0x000fea0003800000 */
.L_x_0:
[----:B------:R-:W-:-:S00]  /*0020*/  BRA `(.L_x_0) ;  /* 0xfffffffc00fc7947 */ /* 0x000fc0000383ffff */
[----:B------:R-:W-:-:S00]  /*0030*/  NOP ;  /* 0x0000000000007918 */ /* 0x000fc00000000000 */
        /* <DEDUP_REMOVED lines=12> */
.L_x_2:


//--------------------- .text._Z14kernelFunctionv --------------------------
	.section	.text._Z14kernelFunctionv,"ax",@progbits
	.align	128
        .global         _Z14kernelFunctionv
        .type           _Z14kernelFunctionv,@function
        .size           _Z14kernelFunctionv,(.L_x_3 - _Z14kernelFunctionv)
        .other          _Z14kernelFunctionv,@"STO_CUDA_ENTRY STV_DEFAULT"
_Z14kernelFunctionv:
.text._Z14kernelFunctionv:
[----:B------:R-:W-:Y:S01]  /*0000*/  LDC R1, c[0x0][0x37c] ;  /* 0x0000df00ff017b82 */ /* 0x000fe20000000800 */
[----:B------:R-:W-:Y:S05]  /*0010*/  EXIT ;  /* 0x000000000000794d */ /* 0x000fea0003800000 */
.L_x_1:
        /* <DEDUP_REMOVED lines=14> */
.L_x_3:


//--------------------- .nv.shared.reserved.0     --------------------------
	.section	.nv.shared.reserved.0,"aw",@nobits
	.weak		__nv_reservedSMEM_offset_0_alias
	.size		__nv_reservedSMEM_offset_0_alias, 0, 64
	.other		__nv_reservedSMEM_offset_0_alias,@"STO_CUDA_RESERVED_SHARED STV_DEFAULT"
__nv_reservedSMEM_offset_0_alias:
	.zero		0
	.zero		64


//--------------------- .nv.global                --------------------------
	.section	.nv.global,"aw",@nobits
.nv.global:
	.type		_ZN34_INTERNAL_3c346fc4_4_k_cu_e812ed5e6thrust24THRUST_300001_SM_1000_NS12placeholders2_8E,@object
	.size		_ZN34_INTERNAL_3c346fc4_4_k_cu_e812ed5e6thrust24THRUST_300001_SM_1000_NS12placeholders2_8E,(_ZN34_INTERNAL_3c346fc4_4_k_cu_e812ed5e4cuda3std3__436_GLOBAL__N__3c346fc4_4_k_cu_e812ed5e6ignoreE - _ZN34_INTERNAL_3c346fc4_4_k_cu_e812ed5e6thrust24THRUST_300001_SM_1000_NS12placeholders2_8E)
_ZN34_INTERNAL_3c346fc4_4_k_cu_e812ed5e6thrust24THRUST_300001_SM_1000_NS12placeholders2_8E:
	.zero		1
	.type		_ZN34_INTERNAL_3c346fc4_4_k_cu_e812ed5e4cuda3std3__436_GLOBAL__N__3c346fc4_4_k_cu_e812ed5e6ignoreE,@object
	.size		_ZN34_INTERNAL_3c346fc4_4_k_cu_e812ed5e4cuda3std3__436_GLOBAL__N__3c346fc4_4_k_cu_e812ed5e6ignoreE,(_ZN34_INTERNAL_3c346fc4_4_k_cu_e812ed5e4cuda3std6ranges3__45__cpo4dataE - _ZN34_INTERNAL_3c346fc4_4_k_cu_e812ed5e4cuda3std3__436_GLOBAL__N__3c346fc4_4_k_cu_e812ed5e6ignoreE)
_ZN34_INTERNAL_3c346fc4_4_k_cu_e812ed5e4cuda3std3__436_GLOBAL__N__3c346fc4_4_k_cu_e812ed5e6ignoreE:
	.zero		1
	.type		_ZN34_INTERNAL_3c346fc4_4_k_cu_e812ed5e4cuda3std6ranges3__45__cpo4dataE,@object
	.size		_ZN34_INTERNAL_3c346fc4_4_k_cu_e812ed5e4cuda3std6ranges3__45__cpo4dataE,(_ZN34_INTERNAL_3c346fc4_4_k_cu_e812ed5e6thrust24THRUST_300001_SM_1000_NS6system3cpp3parE - _ZN34_INTERNAL_3c346fc4_4_k_cu_e812ed5e4cuda3std6ranges3__45__cpo4dataE)
_ZN34_INTERNAL_3c346fc4_4_k_cu_e812ed5e4cuda3std6ranges3__45__cpo4dataE:
	.zero		1
	.type		_ZN34_INTERNAL_3c346fc4_4_k_cu_e812ed5e6thrust24THRUST_300001_SM_1000_NS6system3cpp3parE,@object
	.size		_ZN34_INTERNAL_3c346fc4_4_k_cu_e812ed5e6thrust24THRUST_300001_SM_1000_NS6system3cpp3parE,(_ZN34_INTERNAL_3c346fc4_4_k_cu_e812ed5e4cuda3std3__45__cpo5beginE - _ZN34_INTERNAL_3c346fc4_4_k_cu_e812ed5e6thrust24THRUST_300001_SM_1000_NS6system3cpp3parE)
_ZN34_INTERNAL_3c346fc4_4_k_cu_e812ed5e6thrust24THRUST_300001_SM_1000_NS6system3cpp3parE:
	.zero		1
	.type		_ZN34_INTERNAL_3c346fc4_4_k_cu_e812ed5e4cuda3std3__45__cpo5beginE,@object
	.size		_ZN34_INTERNAL_3c346fc4_4_k_cu_e812ed5e4cuda3std3__45__cpo5beginE,(_ZN34_INTERNAL_3c346fc4_4_k_cu_e812ed5e4cuda3std6ranges3__45__cpo5beginE - _ZN34_INTERNAL_3c346fc4_4_k_cu_e812ed5e4cuda3std3__45__cpo5beginE)
_ZN34_INTERNAL_3c346fc4_4_k_cu_e812ed5e4cuda3std3__45__cpo5beginE:
	.zero		1
	.type		_ZN34_INTERNAL_3c346fc4_4_k_cu_e812ed5e4cuda3std6ranges3__45__cpo5beginE,@object
	.size		_ZN34_INTERNAL_3c346fc4_4_k_cu_e812ed5e4cuda3std6ranges3__45__cpo5beginE,(_ZN34_INTERNAL_3c346fc4_4_k_cu_e812ed5e6thrust24THRUST_300001_SM_1000_NS6deviceE - _ZN34_INTERNAL_3c346fc4_4_k_cu_e812ed5e4cuda3std6ranges3__45__cpo5beginE)
_ZN34_INTERNAL_3c346fc4_4_k_cu_e812ed5e4cuda3std6ranges3__45__cpo5beginE:
	.zero		1
	.type		_ZN34_INTERNAL_3c346fc4_4_k_cu_e812ed5e6thrust24THRUST_300001_SM_1000_NS6deviceE,@object
	.size		_ZN34_INTERNAL_3c346fc4_4_k_cu_e812ed5e6thrust24THRUST_300001_SM_1000_NS6deviceE,(_ZN34_INTERNAL_3c346fc4_4_k_cu_e812ed5e4cuda3std3__47nulloptE - _ZN34_INTERNAL_3c346fc4_4_k_cu_e812ed5e6thrust24THRUST_300001_SM_1000_NS6deviceE)
_ZN34_INTERNAL_3c346fc4_4_k_cu_e812ed5e6thrust24THRUST_300001_SM_1000_NS6deviceE:
	.zero		1
	.type		_ZN34_INTERNAL_3c346fc4_4_k_cu_e812ed5e4cuda3std3__47nulloptE,@object
	.size		_ZN34_INTERNAL_3c346fc4_4_k_cu_e812ed5e4cuda3std3__47nulloptE,(_ZN34_INTERNAL_3c346fc4_4_k_cu_e812ed5e4cuda3std6ranges3__45__cpo8distanceE - _ZN34_INTERNAL_3c346fc4_4_k_cu_e812ed5e4cuda3std3__47nulloptE)
_ZN34_INTERNAL_3c346fc4_4_k_cu_e812ed5e4cuda3std3__47nulloptE:
	.zero		1
	.type		_ZN34_INTERNAL_3c346fc4_4_k_cu_e812ed5e4cuda3std6ranges3__45__cpo8distanceE,@object
	.size		_ZN34_INTERNAL_3c346fc4_4_k_cu_e812ed5e4cuda3std6ranges3__45__cpo8distanceE,(_ZN34_INTERNAL_3c346fc4_4_k_cu_e812ed5e6thrust24THRUST_300001_SM_1000_NS12placeholders2_4E - _ZN34_INTERNAL_3c346fc4_4_k_cu_e812ed5e4cuda3std6ranges3__45__cpo8distanceE)
_ZN34_INTERNAL_3c346fc4_4_k_cu_e812ed5e4cuda3std6ranges3__45__cpo8distanceE:
	.zero		1
	.type		_ZN34_INTERNAL_3c346fc4_4_k_cu_e812ed5e6thrust24THRUST_300001_SM_1000_NS12placeholders2_4E,@object
	.size		_ZN34_INTERNAL_3c346fc4_4_k_cu_e812ed5e6thrust24THRUST_300001_SM_1000_NS12placeholders2_4E,(_ZN34_INTERNAL_3c346fc4_4_k_cu_e812ed5e4cuda3std3__45__cpo6rbeginE - _ZN34_INTERNAL_3c346fc4_4_k_cu_e812ed5e6thrust24THRUST_300001_SM_1000_NS12placeholders2_4E)
_ZN34_INTERNAL_3c346fc4_4_k_cu_e812ed5e6thrust24THRUST_300001_SM_1000_NS12placeholders2_4E:
	.zero		1
	.type		_ZN34_INTERNAL_3c346fc4_4_k_cu_e812ed5e4cuda3std3__45__cpo6rbeginE,@object
	.size		_ZN34_INTERNAL_3c346fc4_4_k_cu_e812ed5e4cuda3std3__45__cpo6rbeginE,(_ZN34_INTERNAL_3c346fc4_4_k_cu_e812ed5e4cuda3std6ranges3__45__cpo7advanceE - _ZN34_INTERNAL_3c346fc4_4_k_cu_e812ed5e4cuda3std3__45__cpo6rbeginE)
_ZN34_INTERNAL_3c346fc4_4_k_cu_e812ed5e4cuda3std3__45__cpo6rbeginE:
	.zero		1
	.type		_ZN34_INTERNAL_3c346fc4_4_k_cu_e812ed5e4cuda3std6ranges3__45__cpo7advanceE,@object
	.size		_ZN34_INTERNAL_3c346fc4_4_k_cu_e812ed5e4cuda3std6ranges3__45__cpo7advanceE,(_ZN34_INTERNAL_3c346fc4_4_k_cu_e812ed5e6thrust24THRUST_300001_SM_1000_NS12placeholders3_10E - _ZN34_INTERNAL_3c346fc4_4_k_cu_e812ed5e4cuda3std6ranges3__45__cpo7advanceE)
_ZN34_INTERNAL_3c346fc4_4_k_cu_e812ed5e4cuda3std6ranges3__45__cpo7advanceE:
	.zero		1
	.type		_ZN34_INTERNAL_3c346fc4_4_k_cu_e812ed5e6thrust24THRUST_300001_SM_1000_NS12placeholders3_10E,@object
	.size		_ZN34_INTERNAL_3c346fc4_4_k_cu_e812ed5e6thrust24THRUST_300001_SM_1000_NS12placeholders3_10E,(_ZN34_INTERNAL_3c346fc4_4_k_cu_e812ed5e4cuda3std3__48in_placeE - _ZN34_INTERNAL_3c346fc4_4_k_cu_e812ed5e6thrust24THRUST_300001_SM_1000_NS12placeholders3_10E)
_ZN34_INTERNAL_3c346fc4_4_k_cu_e812ed5e6thrust24THRUST_300001_SM_1000_NS12placeholders3_10E:
	.zero		1
	.type		_ZN34_INTERNAL_3c346fc4_4_k_cu_e812ed5e4cuda3std3__48in_placeE,@object
	.size		_ZN34_INTERNAL_3c346fc4_4_k_cu_e812ed5e4cuda3std3__48in_placeE,(_ZN34_INTERNAL_3c346fc4_4_k_cu_e812ed5e4cuda3std6ranges3__45__cpo4sizeE - _ZN34_INTERNAL_3c346fc4_4_k_cu_e812ed5e4cuda3std3__48in_placeE)
_ZN34_INTERNAL_3c346fc4_4_k_cu_e812ed5e4cuda3std3__48in_placeE:
	.zero		1
	.type		_ZN34_INTERNAL_3c346fc4_4_k_cu_e812ed5e4cuda3std6ranges3__45__cpo4sizeE,@object
	.size		_ZN34_INTERNAL_3c346fc4_4_k_cu_e812ed5e4cuda3std6ranges3__45__cpo4sizeE,(_ZN34_INTERNAL_3c346fc4_4_k_cu_e812ed5e6thrust24THRUST_300001_SM_1000_NS12placeholders2_2E - _ZN34_INTERNAL_3c346fc4_4_k_cu_e812ed5e4cuda3std6ranges3__45__cpo4sizeE)
_ZN34_INTERNAL_3c346fc4_4_k_cu_e812ed5e4cuda3std6ranges3__45__cpo4sizeE:
	.zero		1
	.type		_ZN34_INTERNAL_3c346fc4_4_k_cu_e812ed5e6thrust24THRUST_300001_SM_1000_NS12placeholders2_2E,@object
	.size		_ZN34_INTERNAL_3c346fc4_4_k_cu_e812ed5e6thrust24THRUST_300001_SM_1000_NS12placeholders2_2E,(_ZN34_INTERNAL_3c346fc4_4_k_cu_e812ed5e4cuda3std3__45__cpo6cbeginE - _ZN34_INTERNAL_3c346fc4_4_k_cu_e812ed5e6thrust24THRUST_300001_SM_1000_NS12placeholders2_2E)
_ZN34_INTERNAL_3c346fc4_4_k_cu_e812ed5e6thrust24THRUST_300001_SM_1000_NS12placeholders2_2E:
	.zero		1
	.type		_ZN34_INTERNAL_3c346fc4_4_k_cu_e812ed5e4cuda3std3__45__cpo6cbeginE,@object
	.size		_ZN34_INTERNAL_3c346fc4_4_k_cu_e812ed5e4cuda3std3__45__cpo6cbeginE,(_ZN34_INTERNAL_3c346fc4_4_k_cu_e812ed5e4cuda3std6ranges3__45__cpo6cbeginE - _ZN34_INTERNAL_3c346fc4_4_k_cu_e812ed5e4cuda3std3__45__cpo6cbeginE)
_ZN34_INTERNAL_3c346fc4_4_k_cu_e812ed5e4cuda3std3__45__cpo6cbeginE:
	.zero		1
	.type		_ZN34_INTERNAL_3c346fc4_4_k_cu_e812ed5e4cuda3std6ranges3__45__cpo6cbeginE,@object
	.size		_ZN34_INTERNAL_3c346fc4_4_k_cu_e812ed5e4cuda3std6ranges3__45__cpo6cbeginE,(_ZN34_INTERNAL_3c346fc4_4_k_cu_e812ed5e6thrust24THRUST_300001_SM_1000_NS12placeholders2_6E - _ZN34_INTERNAL_3c346fc4_4_k_cu_e812ed5e4cuda3std6ranges3__45__cpo6cbeginE)
_ZN34_INTERNAL_3c346fc4_4_k_cu_e812ed5e4cuda3std6ranges3__45__cpo6cbeginE:
	.zero		1
	.type		_ZN34_INTERNAL_3c346fc4_4_k_cu_e812ed5e6thrust24THRUST_300001_SM_1000_NS12placeholders2_6E,@object
	.size		_ZN34_INTERNAL_3c346fc4_4_k_cu_e812ed5e6thrust24THRUST_300001_SM_1000_NS12placeholders2_6E,(_ZN34_INTERNAL_3c346fc4_4_k_cu_e812ed5e4cuda3std3__45__cpo7crbeginE - _ZN34_INTERNAL_3c346fc4_4_k_cu_e812ed5e6thrust24THRUST_300001_SM_1000_NS12placeholders2_6E)
_ZN34_INTERNAL_3c346fc4_4_k_cu_e812ed5e6thrust24THRUST_300001_SM_1000_NS12placeholders2_6E:
	.zero		1
	.type		_ZN34_INTERNAL_3c346fc4_4_k_cu_e812ed5e4cuda3std3__45__cpo7crbeginE,@object
	.size		_ZN34_INTERNAL_3c346fc4_4_k_cu_e812ed5e4cuda3std3__45__cpo7crbeginE,(_ZN34_INTERNAL_3c346fc4_4_k_cu_e812ed5e4cuda3std6ranges3__45__cpo4nextE - _ZN34_INTERNAL_3c346fc4_4_k_cu_e812ed5e4cuda3std3__45__cpo7crbeginE)
_ZN34_INTERNAL_3c346fc4_4_k_cu_e812ed5e4cuda3std3__45__cpo7crbeginE:
	.zero		1
	.type		_ZN34_INTERNAL_3c346fc4_4_k_cu_e812ed5e4cuda3std6ranges3__45__cpo4nextE,@object
	.size		_ZN34_INTERNAL_3c346fc4_4_k_cu_e812ed5e4cuda3std6ranges3__45__cpo4nextE,(_ZN34_INTERNAL_3c346fc4_4_k_cu_e812ed5e4cuda3std6ranges3__45__cpo4swapE - _ZN34_INTERNAL_3c346fc4_4_k_cu_e812ed5e4cuda3std6ranges3__45__cpo4nextE)
_ZN34_INTERNAL_3c346fc4_4_k_cu_e812ed5e4cuda3std6ranges3__45__cpo4nextE:
	.zero		1
	.type		_ZN34_INTERNAL_3c346fc4_4_k_cu_e812ed5e4cuda3std6ranges3__45__cpo4swapE,@object
	.size		_ZN34_INTERNAL_3c346fc4_4_k_cu_e812ed5e4cuda3std6ranges3__45__cpo4swapE,(_ZN34_INTERNAL_3c346fc4_4_k_cu_e812ed5e6thrust24THRUST_300001_SM_1000_NS8cuda_cub10par_nosyncE - _ZN34_INTERNAL_3c346fc4_4_k_cu_e812ed5e4cuda3std6ranges3__45__cpo4swapE)
_ZN34_INTERNAL_3c346fc4_4_k_cu_e812ed5e4cuda3std6ranges3__45__cpo4swapE:
	.zero		1
	.type		_ZN34_INTERNAL_3c346fc4_4_k_cu_e812ed5e6thrust24THRUST_300001_SM_1000_NS8cuda_cub10par_nosyncE,@object
	.size		_ZN34_INTERNAL_3c346fc4_4_k_cu_e812ed5e6thrust24THRUST_300001_SM_1000_NS8cuda_cub10par_nosyncE,(_ZN34_INTERNAL_3c346fc4_4_k_cu_e812ed5e6thrust24THRUST_300001_SM_1000_NS3seqE - _ZN34_INTERNAL_3c346fc4_4_k_cu_e812ed5e6thrust24THRUST_300001_SM_1000_NS8cuda_cub10par_nosyncE)
_ZN34_INTERNAL_3c346fc4_4_k_cu_e812ed5e6thrust24THRUST_300001_SM_1000_NS8cuda_cub10par_nosyncE:
	.zero		1
	.type		_ZN34_INTERNAL_3c346fc4_4_k_cu_e812ed5e6thrust24THRUST_300001_SM_1000_NS3seqE,@object
	.size		_ZN34_INTERNAL_3c346fc4_4_k_cu_e812ed5e6thrust24THRUST_300001_SM_1000_NS3seqE,(_ZN34_INTERNAL_3c346fc4_4_k_cu_e812ed5e4cuda3std3__420unreachable_sentinelE - _ZN34_INTERNAL_3c346fc4_4_k_cu_e812ed5e6thrust24THRUST_300001_SM_1000_NS3seqE)
_ZN34_INTERNAL_3c346fc4_4_k_cu_e812ed5e6thrust24THRUST_300001_SM_1000_NS3seqE:
	.zero		1
	.type		_ZN34_INTERNAL_3c346fc4_4_k_cu_e812ed5e4cuda3std3__420unreachable_sentinelE,@object
	.size		_ZN34_INTERNAL_3c346fc4_4_k_cu_e812ed5e4cuda3std3__420unreachable_sentinelE,(_ZN34_INTERNAL_3c346fc4_4_k_cu_e812ed5e4cuda3std6ranges3__45__cpo5ssizeE - _ZN34_INTERNAL_3c346fc4_4_k_cu_e812ed5e4cuda3std3__420unreachable_sentinelE)
_ZN34_INTERNAL_3c346fc4_4_k_cu_e812ed5e4cuda3std3__420unreachable_sentinelE:
	.zero		1
	.type		_ZN34_INTERNAL_3c346fc4_4_k_cu_e812ed5e4cuda3std6ranges3__45__cpo5ssizeE,@object
	.size		_ZN34_INTERNAL_3c346fc4_4_k_cu_e812ed5e4cuda3std6ranges3__45__cpo5ssizeE,(_ZN34_INTERNAL_3c346fc4_4_k_cu_e812ed5e6thrust24THRUST_300001_SM_1000_NS12placeholders2_3E - _ZN34_INTERNAL_3c346fc4_4_k_cu_e812ed5e4cuda3std6ranges3__45__cpo5ssizeE)
_ZN34_INTERNAL_3c346fc4_4_k_cu_e812ed5e4cuda3std6ranges3__45__cpo5ssizeE:
	.zero		1
	.type		_ZN34_INTERNAL_3c346fc4_4_k_cu_e812ed5e6thrust24THRUST_300001_SM_1000_NS12placeholders2_3E,@object
	.size		_ZN34_INTERNAL_3c346fc4_4_k_cu_e812ed5e6thrust24THRUST_300001_SM_1000_NS12placeholders2_3E,(_ZN34_INTERNAL_3c346fc4_4_k_cu_e812ed5e4cuda3std3__45__cpo4cendE - _ZN34_INTERNAL_3c346fc4_4_k_cu_e812ed5e6thrust24THRUST_300001_SM_1000_NS12placeholders2_3E)
_ZN34_INTERNAL_3c346fc4_4_k_cu_e812ed5e6thrust24THRUST_300001_SM_1000_NS12placeholders2_3E:
	.zero		1
	.type		_ZN34_INTERNAL_3c346fc4_4_k_cu_e812ed5e4cuda3std3__45__cpo4cendE,@object
	.size		_ZN34_INTERNAL_3c346fc4_4_k_cu_e812ed5e4cuda3std3__45__cpo4cendE,(_ZN34_INTERNAL_3c346fc4_4_k_cu_e812ed5e4cuda3std6ranges3__45__cpo4cendE - _ZN34_INTERNAL_3c346fc4_4_k_cu_e812ed5e4cuda3std3__45__cpo4cendE)
_ZN34_INTERNAL_3c346fc4_4_k_cu_e812ed5e4cuda3std3__45__cpo4cendE:
	.zero		1
	.type		_ZN34_INTERNAL_3c346fc4_4_k_cu_e812ed5e4cuda3std6ranges3__45__cpo4cendE,@object
	.size		_ZN34_INTERNAL_3c346fc4_4_k_cu_e812ed5e4cuda3std6ranges3__45__cpo4cendE,(_ZN34_INTERNAL_3c346fc4_4_k_cu_e812ed5e6thrust24THRUST_300001_SM_1000_NS12placeholders2_7E - _ZN34_INTERNAL_3c346fc4_4_k_cu_e812ed5e4cuda3std6ranges3__45__cpo4cendE)
_ZN34_INTERNAL_3c346fc4_4_k_cu_e812ed5e4cuda3std6ranges3__45__cpo4cendE:
	.zero		1
	.type		_ZN34_INTERNAL_3c346fc4_4_k_cu_e812ed5e6thrust24THRUST_300001_SM_1000_NS12placeholders2_7E,@object
	.size		_ZN34_INTERNAL_3c346fc4_4_k_cu_e812ed5e6thrust24THRUST_300001_SM_1000_NS12placeholders2_7E,(_ZN34_INTERNAL_3c346fc4_4_k_cu_e812ed5e4cuda3std3__45__cpo5crendE - _ZN34_INTERNAL_3c346fc4_4_k_cu_e812ed5e6thrust24THRUST_300001_SM_1000_NS12placeholders2_7E)
_ZN34_INTERNAL_3c346fc4_4_k_cu_e812ed5e6thrust24THRUST_300001_SM_1000_NS12placeholders2_7E:
	.zero		1
	.type		_ZN34_INTERNAL_3c346fc4_4_k_cu_e812ed5e4cuda3std3__45__cpo5crendE,@object
	.size		_ZN34_INTERNAL_3c346fc4_4_k_cu_e812ed5e4cuda3std3__45__cpo5crendE,(_ZN34_INTERNAL_3c346fc4_4_k_cu_e812ed5e4cuda3std6ranges3__45__cpo4prevE - _ZN34_INTERNAL_3c346fc4_4_k_cu_e812ed5e4cuda3std3__45__cpo5crendE)
_ZN34_INTERNAL_3c346fc4_4_k_cu_e812ed5e4cuda3std3__45__cpo5crendE:
	.zero		1
	.type		_ZN34_INTERNAL_3c346fc4_4_k_cu_e812ed5e4cuda3std6ranges3__45__cpo4prevE,@object
	.size		_ZN34_INTERNAL_3c346fc4_4_k_cu_e812ed5e4cuda3std6ranges3__45__cpo4prevE,(_ZN34_INTERNAL_3c346fc4_4_k_cu_e812ed5e4cuda3std6ranges3__45__cpo9iter_moveE - _ZN34_INTERNAL_3c346fc4_4_k_cu_e812ed5e4cuda3std6ranges3__45__cpo4prevE)
_ZN34_INTERNAL_3c346fc4_4_k_cu_e812ed5e4cuda3std6ranges3__45__cpo4prevE:
	.zero		1
	.type		_ZN34_INTERNAL_3c346fc4_4_k_cu_e812ed5e4cuda3std6ranges3__45__cpo9iter_moveE,@object
	.size		_ZN34_INTERNAL_3c346fc4_4_k_cu_e812ed5e4cuda3std6ranges3__45__cpo9iter_moveE,(_ZN34_INTERNAL_3c346fc4_4_k_cu_e812ed5e6thrust24THRUST_300001_SM_1000_NS6system6detail10sequential3seqE - _ZN34_INTERNAL_3c346fc4_4_k_cu_e812ed5e4cuda3std6ranges3__45__cpo9iter_moveE)
_ZN34_INTERNAL_3c346fc4_4_k_cu_e812ed5e4cuda3std6ranges3__45__cpo9iter_moveE:
	.zero		1
	.type		_ZN34_INTERNAL_3c346fc4_4_k_cu_e812ed5e6thrust24THRUST_300001_SM_1000_NS6system6detail10sequential3seqE,@object
	.size		_ZN34_INTERNAL_3c346fc4_4_k_cu_e812ed5e6thrust24THRUST_300001_SM_1000_NS6system6detail10sequential3seqE,(_ZN34_INTERNAL_3c346fc4_4_k_cu_e812ed5e6thrust24THRUST_300001_SM_1000_NS12placeholders2_9E - _ZN34_INTERNAL_3c346fc4_4_k_cu_e812ed5e6thrust24THRUST_300001_SM_1000_NS6system6detail10sequential3seqE)
_ZN34_INTERNAL_3c346fc4_4_k_cu_e812ed5e6thrust24THRUST_300001_SM_1000_NS6system6detail10sequential3seqE:
	.zero		1
	.type		_ZN34_INTERNAL_3c346fc4_4_k_cu_e812ed5e6thrust24THRUST_300001_SM_1000_NS12placeholders2_9E,@object
	.size		_ZN34_INTERNAL_3c346fc4_4_k_cu_e812ed5e6thrust24THRUST_300001_SM_1000_NS12placeholders2_9E,(_ZN34_INTERNAL_3c346fc4_4_k_cu_e812ed5e4cuda3std3__419piecewise_constructE - _ZN34_INTERNAL_3c346fc4_4_k_cu_e812ed5e6thrust24THRUST_300001_SM_1000_NS12placeholders2_9E)
_ZN34_INTERNAL_3c346fc4_4_k_cu_e812ed5e6thrust24THRUST_300001_SM_1000_NS12placeholders2_9E:
	.zero		1
	.type		_ZN34_INTERNAL_3c346fc4_4_k_cu_e812ed5e4cuda3std3__419piecewise_constructE,@object
	.size		_ZN34_INTERNAL_3c346fc4_4_k_cu_e812ed5e4cuda3std3__419piecewise_constructE,(_ZN34_INTERNAL_3c346fc4_4_k_cu_e812ed5e4cuda3std6ranges3__45__cpo5cdataE - _ZN34_INTERNAL_3c346fc4_4_k_cu_e812ed5e4cuda3std3__419piecewise_constructE)
_ZN34_INTERNAL_3c346fc4_4_k_cu_e812ed5e4cuda3std3__419piecewise_constructE:
	.zero		1
	.type		_ZN34_INTERNAL_3c346fc4_4_k_cu_e812ed5e4cuda3std6ranges3__45__cpo5cdataE,@object
	.size		_ZN34_INTERNAL_3c346fc4_4_k_cu_e812ed5e4cuda3std6ranges3__45__cpo5cdataE,(_ZN34_INTERNAL_3c346fc4_4_k_cu_e812ed5e6thrust24THRUST_300001_SM_1000_NS12placeholders2_1E - _ZN34_INTERNAL_3c346fc4_4_k_cu_e812ed5e4cuda3std6ranges3__45__cpo5cdataE)
_ZN34_INTERNAL_3c346fc4_4_k_cu_e812ed5e4cuda3std6ranges3__45__cpo5cdataE:
	.zero		1
	.type		_ZN34_INTERNAL_3c346fc4_4_k_cu_e812ed5e6thrust24THRUST_300001_SM_1000_NS12placeholders2_1E,@object
	.size		_ZN34_INTERNAL_3c346fc4_4_k_cu_e812ed5e6thrust24THRUST_300001_SM_1000_NS12placeholders2_1E,(_ZN34_INTERNAL_3c346fc4_4_k_cu_e812ed5e4cuda3std3__45__cpo3endE - _ZN34_INTERNAL_3c346fc4_4_k_cu_e812ed5e6thrust24THRUST_300001_SM_1000_NS12placeholders2_1E)
_ZN34_INTERNAL_3c346fc4_4_k_cu_e812ed5e6thrust24THRUST_300001_SM_1000_NS12placeholders2_1E:
	.zero		1
	.type		_ZN34_INTERNAL_3c346fc4_4_k_cu_e812ed5e4cuda3std3__45__cpo3endE,@object
	.size		_ZN34_INTERNAL_3c346fc4_4_k_cu_e812ed5e4cuda3std3__45__cpo3endE,(_ZN34_INTERNAL_3c346fc4_4_k_cu_e812ed5e4cuda3std6ranges3__45__cpo3endE - _ZN34_INTERNAL_3c346fc4_4_k_cu_e812ed5e4cuda3std3__45__cpo3endE)
_ZN34_INTERNAL_3c346fc4_4_k_cu_e812ed5e4cuda3std3__45__cpo3endE:
	.zero		1
	.type		_ZN34_INTERNAL_3c346fc4_4_k_cu_e812ed5e4cuda3std6ranges3__45__cpo3endE,@object
	.size		_ZN34_INTERNAL_3c346fc4_4_k_cu_e812ed5e4cuda3std6ranges3__45__cpo3endE,(_ZN34_INTERNAL_3c346fc4_4_k_cu_e812ed5e6thrust24THRUST_300001_SM_1000_NS12placeholders2_5E - _ZN34_INTERNAL_3c346fc4_4_k_cu_e812ed5e4cuda3std6ranges3__45__cpo3endE)
_ZN34_INTERNAL_3c346fc4_4_k_cu_e812ed5e4cuda3std6ranges3__45__cpo3endE:
	.zero		1
	.type		_ZN34_INTERNAL_3c346fc4_4_k_cu_e812ed5e6thrust24THRUST_300001_SM_1000_NS12placeholders2_5E,@object
	.size		_ZN34_INTERNAL_3c346fc4_4_k_cu_e812ed5e6thrust24THRUST_300001_SM_1000_NS12placeholders2_5E,(_ZN34_INTERNAL_3c346fc4_4_k_cu_e812ed5e4cuda3std3__45__cpo4rendE - _ZN34_INTERNAL_3c346fc4_4_k_cu_e812ed5e6thrust24THRUST_300001_SM_1000_NS12placeholders2_5E)
_ZN34_INTERNAL_3c346fc4_4_k_cu_e812ed5e6thrust24THRUST_300001_SM_1000_NS12placeholders2_5E:
	.zero		1
	.type		_ZN34_INTERNAL_3c346fc4_4_k_cu_e812ed5e4cuda3std3__45__cpo4rendE,@object
	.size		_ZN34_INTERNAL_3c346fc4_4_k_cu_e812ed5e4cuda3std3__45__cpo4rendE,(_ZN34_INTERNAL_3c346fc4_4_k_cu_e812ed5e4cuda3std6ranges3__45__cpo9iter_swapE - _ZN34_INTERNAL_3c346fc4_4_k_cu_e812ed5e4cuda3std3__45__cpo4rendE)
_ZN34_INTERNAL_3c346fc4_4_k_cu_e812ed5e4cuda3std3__45__cpo4rendE:
	.zero		1
	.type		_ZN34_INTERNAL_3c346fc4_4_k_cu_e812ed5e4cuda3std6ranges3__45__cpo9iter_swapE,@object
	.size		_ZN34_INTERNAL_3c346fc4_4_k_cu_e812ed5e4cuda3std6ranges3__45__cpo9iter_swapE,(_ZN34_INTERNAL_3c346fc4_4_k_cu_e812ed5e4cuda3std3__48unexpectE - _ZN34_INTERNAL_3c346fc4_4_k_cu_e812ed5e4cuda3std6ranges3__45__cpo9iter_swapE)
_ZN34_INTERNAL_3c346fc4_4_k_cu_e812ed5e4cuda3std6ranges3__45__cpo9iter_swapE:
	.zero		1
	.type		_ZN34_INTERNAL_3c346fc4_4_k_cu_e812ed5e4cuda3std3__48unexpectE,@object
	.size		_ZN34_INTERNAL_3c346fc4_4_k_cu_e812ed5e4cuda3std3__48unexpectE,(_ZN34_INTERNAL_3c346fc4_4_k_cu_e812ed5e6thrust24THRUST_300001_SM_1000_NS8cuda_cub3parE - _ZN34_INTERNAL_3c346fc4_4_k_cu_e812ed5e4cuda3std3__48unexpectE)
_ZN34_INTERNAL_3c346fc4_4_k_cu_e812ed5e4cuda3std3__48unexpectE:
	.zero		1
	.type		_ZN34_INTERNAL_3c346fc4_4_k_cu_e812ed5e6thrust24THRUST_300001_SM_1000_NS8cuda_cub3parE,@object
	.size		_ZN34_INTERNAL_3c346fc4_4_k_cu_e812ed5e6thrust24THRUST_300001_SM_1000_NS8cuda_cub3parE,(.L_29 - _ZN34_INTERNAL_3c346fc4_4_k_cu_e812ed5e6thrust24THRUST_300001_SM_1000_NS8cuda_cub3parE)
_ZN34_INTERNAL_3c346fc4_4_k_cu_e812ed5e6thrust24THRUST_300001_SM_1000_NS8cuda_cub3parE:
	.zero		1
.L_29:


//--------------------- .nv.constant0._ZN3cub18CUB_300001_SM_10006detail11EmptyKernelIvEEvv --------------------------
	.section	.nv.constant0._ZN3cub18CUB_300001_SM_10006detail11EmptyKernelIvEEvv,"a",@progbits
	.sectionflags	@""
	.align	4
.nv.constant0._ZN3cub18CUB_300001_SM_10006detail11EmptyKernelIvEEvv:
	.zero		896


//--------------------- .nv.constant0._Z14kernelFunctionv --------------------------
	.section	.nv.constant0._Z14kernelFunctionv,"a",@progbits
	.sectionflags	@""
	.align	4
.nv.constant0._Z14kernelFunctionv:
	.zero		896


//--------------------- SYMBOLS --------------------------

	.type		.nv.reservedSmem.offset0,@object
	.size		.nv.reservedSmem.offset0,0x4
